	.headerflags	@"EF_CUDA_TEXMODE_UNIFIED EF_CUDA_64BIT_ADDRESS EF_CUDA_ACCELERATORS EF_CUDA_SM90 EF_CUDA_VIRTUAL_SM(EF_CUDA_SM90)"
	.elftype	@"ET_EXEC"


//--------------------- .nv.info                  --------------------------
	.section	.nv.info,"",@"SHT_CUDA_INFO"
	.align	4


	//----- nvinfo : EIATTR_REGCOUNT
	.align		4
        /*0000*/ 	.byte	0x04, 0x2f
        /*0002*/ 	.short	(.L_1 - .L_0)
	.align		4
.L_0:
        /*0004*/ 	.word	index@(triton_poi_fused_addmm_leaky_relu_1)
        /*0008*/ 	.word	0x0000000e


	//----- nvinfo : EIATTR_MIN_STACK_SIZE
	.align		4
.L_1:
        /*000c*/ 	.byte	0x04, 0x12
        /*000e*/ 	.short	(.L_3 - .L_2)
	.align		4
.L_2:
        /*0010*/ 	.word	index@(triton_poi_fused_addmm_leaky_relu_1)
        /*0014*/ 	.word	0x00000000


	//----- nvinfo : EIATTR_FRAME_SIZE
	.align		4
.L_3:
        /*0018*/ 	.byte	0x04, 0x11
        /*001a*/ 	.short	(.L_5 - .L_4)
	.align		4
.L_4:
        /*001c*/ 	.word	index@(triton_poi_fused_addmm_leaky_relu_1)
        /*0020*/ 	.word	0x00000000


	//----- nvinfo : EIATTR_MIN_STACK_SIZE
	.align		4
.L_5:
        /*0024*/ 	.byte	0x04, 0x12
        /*0026*/ 	.short	(.L_7 - .L_6)
	.align		4
.L_6:
        /*0028*/ 	.word	index@(triton_poi_fused_addmm_leaky_relu_1)
        /*002c*/ 	.word	0x00000000
.L_7:


//--------------------- .nv.info.triton_poi_fused_addmm_leaky_relu_1 --------------------------
	.section	.nv.info.triton_poi_fused_addmm_leaky_relu_1,"",@"SHT_CUDA_INFO"
	.sectionflags	@""
	.align	4


	//----- nvinfo : EIATTR_CUDA_API_VERSION
	.align		4
        /*0000*/ 	.byte	0x04, 0x37
        /*0002*/ 	.short	(.L_9 - .L_8)
.L_8:
        /*0004*/ 	.word	0x0000007c


	//----- nvinfo : EIATTR_KPARAM_INFO
	.align		4
.L_9:
        /*0008*/ 	.byte	0x04, 0x17
        /*000a*/ 	.short	(.L_11 - .L_10)
.L_10:
        /*000c*/ 	.word	0x00000000
        /*0010*/ 	.short	0x0003
        /*0012*/ 	.short	0x0018
        /*0014*/ 	.byte	0x00, 0xf0, 0x11, 0x00


	//----- nvinfo : EIATTR_KPARAM_INFO
	.align		4
.L_11:
        /*0018*/ 	.byte	0x04, 0x17
        /*001a*/ 	.short	(.L_13 - .L_12)
.L_12:
        /*001c*/ 	.word	0x00000000
        /*0020*/ 	.short	0x0002
        /*0022*/ 	.short	0x0010
        /*0024*/ 	.byte	0x00, 0xf4, 0x21, 0x00


	//----- nvinfo : EIATTR_KPARAM_INFO
	.align		4
.L_13:
        /*0028*/ 	.byte	0x04, 0x17
        /*002a*/ 	.short	(.L_15 - .L_14)
.L_14:
        /*002c*/ 	.word	0x00000000
        /*0030*/ 	.short	0x0001
        /*0032*/ 	.short	0x0008
        /*0034*/ 	.byte	0x00, 0xf4, 0x21, 0x00


	//----- nvinfo : EIATTR_KPARAM_INFO
	.align		4
.L_15:
        /*0038*/ 	.byte	0x04, 0x17
        /*003a*/ 	.short	(.L_17 - .L_16)
.L_16:
        /*003c*/ 	.word	0x00000000
        /*0040*/ 	.short	0x0000
        /*0042*/ 	.short	0x0000
        /*0044*/ 	.byte	0x00, 0xf4, 0x21, 0x00


	//----- nvinfo : EIATTR_SPARSE_MMA_MASK
	.align		4
.L_17:
        /*0048*/ 	.byte	0x03, 0x50
        /*004a*/ 	.short	0x0000


	//----- nvinfo : EIATTR_MAXREG_COUNT
	.align		4
        /*004c*/ 	.byte	0x03, 0x1b
        /*004e*/ 	.short	0x00ff


	//----- nvinfo : EIATTR_EXIT_INSTR_OFFSETS
	.align		4
        /*0050*/ 	.byte	0x04, 0x1c
        /*0052*/ 	.short	(.L_19 - .L_18)


	//   ....[0]....
.L_18:
        /*0054*/ 	.word	0x000001c0


	//   ....[1]....
        /*0058*/ 	.word	0x000001e0


	//----- nvinfo : EIATTR_REQNTID
	.align		4
.L_19:
        /*005c*/ 	.byte	0x04, 0x10
        /*005e*/ 	.short	(.L_21 - .L_20)
.L_20:
        /*0060*/ 	.word	0x00000080
        /*0064*/ 	.word	0x00000001
        /*0068*/ 	.word	0x00000001


	//----- nvinfo : EIATTR_CBANK_PARAM_SIZE
	.align		4
.L_21:
        /*006c*/ 	.byte	0x03, 0x19
        /*006e*/ 	.short	0x001c


	//----- nvinfo : EIATTR_PARAM_CBANK
	.align		4
        /*0070*/ 	.byte	0x04, 0x0a
        /*0072*/ 	.short	(.L_23 - .L_22)
	.align		4
.L_22:
        /*0074*/ 	.word	index@(.nv.constant0.triton_poi_fused_addmm_leaky_relu_1)
        /*0078*/ 	.short	0x0210
        /*007a*/ 	.short	0x001c


	//----- nvinfo : EIATTR_SW_WAR
	.align		4
.L_23:
        /*007c*/ 	.byte	0x04, 0x36
        /*007e*/ 	.short	(.L_25 - .L_24)
.L_24:
        /*0080*/ 	.word	0x00000008
.L_25:


//--------------------- .nv.callgraph             --------------------------
	.section	.nv.callgraph,"",@"SHT_CUDA_CALLGRAPH"
	.align	4
	.sectionentsize	8
	.align		4
        /*0000*/ 	.word	0x00000000
	.align		4
        /*0004*/ 	.word	0xffffffff
	.align		4
        /*0008*/ 	.word	0x00000000
	.align		4
        /*000c*/ 	.word	0xfffffffe
	.align		4
        /*0010*/ 	.word	0x00000000
	.align		4
        /*0014*/ 	.word	0xfffffffd
	.align		4
        /*0018*/ 	.word	0x00000000
	.align		4
        /*001c*/ 	.word	0xfffffffc


//--------------------- .text.triton_poi_fused_addmm_leaky_relu_1 --------------------------
	.section	.text.triton_poi_fused_addmm_leaky_relu_1,"ax",@progbits
	.align	128
        .global         triton_poi_fused_addmm_leaky_relu_1
        .type           triton_poi_fused_addmm_leaky_relu_1,@function
        .size           triton_poi_fused_addmm_leaky_relu_1,(.L_x_1 - triton_poi_fused_addmm_leaky_relu_1)
        .other          triton_poi_fused_addmm_leaky_relu_1,@"STO_CUDA_ENTRY STV_DEFAULT"
triton_poi_fused_addmm_leaky_relu_1:
.text.triton_poi_fused_addmm_leaky_relu_1:
[----:B------:R-:W0:Y:S02]  /*0000*/  LDC R1, c[0x0][0x28] ;  /* 0x00000a00ff017b82 */ /* 0x000e240000000800 */
[----:B------:R-:W1:Y:S01]  /*0010*/  S2R R0, SR_TID.X ;  /* 0x0000000000007919 */ /* 0x000e620000002100 */
[----:B------:R-:W2:Y:S01]  /*0020*/  LDC.64 R4, c[0x0][0x218] ;  /* 0x00008600ff047b82 */ /* 0x000ea20000000a00 */
[----:B------:R-:W-:Y:S01]  /*0030*/  ULDC.64 UR4, c[0x0][0x208] ;  /* 0x0000820000047ab9 */ /* 0x000fe20000000a00 */
[----:B------:R-:W-:Y:S01]  /*0040*/  ULDC.64 UR6, c[0x0][0x220] ;  /* 0x0000880000067ab9 */ /* 0x000fe20000000a00 */
[----:B------:R-:W3:Y:S05]  /*0050*/  S2R R7, SR_CTAID.X ;  /* 0x0000000000077919 */ /* 0x000eea0000002500 */
[----:B------:R-:W4:Y:S01]  /*0060*/  LDC.64 R2, c[0x0][0x210] ;  /* 0x00008400ff027b82 */ /* 0x000f220000000a00 */
[----:B-1----:R-:W-:-:S02]  /*0070*/  LOP3.LUT R0, R0, 0x7f, RZ, 0xc0, !PT ;  /* 0x0000007f00007812 */ /* 0x002fc400078ec0ff */
[----:B---3--:R-:W-:-:S03]  /*0080*/  SHF.R.S32.HI R6, RZ, 0x18, R7 ;  /* 0x00000018ff067819 */ /* 0x008fc60000011407 */
[----:B------:R-:W-:Y:S01]  /*0090*/  IMAD R7, R7, 0x80, R0 ;  /* 0x0000008007077824 */ /* 0x000fe200078e0200 */
[----:B------:R-:W-:-:S03]  /*00a0*/  SGXT R0, R6, 0x1 ;  /* 0x000000010600781a */ /* 0x000fc60000000200 */
[C---:B----4-:R-:W-:Y:S01]  /*00b0*/  IMAD.WIDE R2, R7.reuse, 0x4, R2 ;  /* 0x0000000407027825 */ /* 0x050fe200078e0202 */
[----:B------:R-:W-:Y:S02]  /*00c0*/  ISETP.GE.AND P1, PT, R7, 0x800, PT ;  /* 0x000008000700780c */ /* 0x000fe40003f26270 */
[----:B------:R-:W-:-:S04]  /*00d0*/  LEA.HI R0, R0, R7, RZ, 0x9 ;  /* 0x0000000700007211 */ /* 0x000fc800078f48ff */
[----:B------:R-:W-:-:S05]  /*00e0*/  LOP3.LUT R0, R0, 0xfffffe00, RZ, 0xc0, !PT ;  /* 0xfffffe0000007812 */ /* 0x000fca00078ec0ff */
[----:B------:R-:W-:Y:S02]  /*00f0*/  IMAD.IADD R9, R7, 0x1, -R0 ;  /* 0x0000000107097824 */ /* 0x000fe400078e0a00 */
[----:B------:R-:W-:Y:S02]  /*0100*/  IMAD.MOV.U32 R0, RZ, RZ, RZ ;  /* 0x000000ffff007224 */ /* 0x000fe400078e00ff */
[----:B--2---:R-:W-:-:S04]  /*0110*/  IMAD.WIDE R4, R9, 0x4, R4 ;  /* 0x0000000409047825 */ /* 0x004fc800078e0204 */
[----:B------:R-:W-:Y:S01]  /*0120*/  IMAD.MOV.U32 R9, RZ, RZ, RZ ;  /* 0x000000ffff097224 */ /* 0x000fe200078e00ff */
[----:B------:R-:W2:Y:S05]  /*0130*/  @!P1 LDG.E R0, desc[UR4][R2.64] ;  /* 0x0000000402009981 */ /* 0x000eaa000c1e1900 */
[----:B------:R-:W2:Y:S01]  /*0140*/  @!P1 LDG.E.EL R9, desc[UR4][R4.64] ;  /* 0x0000000404099981 */ /* 0x000ea2000c2e1900 */
[----:B------:R-:W-:-:S04]  /*0150*/  IADD3 R6, P2, R7, UR6, RZ ;  /* 0x0000000607067c10 */ /* 0x000fc8000ff5e0ff */
[----:B------:R-:W-:Y:S02]  /*0160*/  LEA.HI.X.SX32 R7, R7, UR7, 0x1, P2 ;  /* 0x0000000707077c11 */ /* 0x000fe400090f0eff */
[----:B--2---:R-:W-:Y:S01]  /*0170*/  FSETP.GT.AND P0, PT, R0, -R9, PT ;  /* 0x800000090000720b */ /* 0x004fe20003f04000 */
[----:B------:R-:W-:-:S03]  /*0180*/  FADD R9, R9, R0 ;  /* 0x0000000009097221 */ /* 0x000fc60000000000 */
[----:B------:R-:W-:-:S05]  /*0190*/  SEL R11, RZ, 0x1, !P0 ;  /* 0x00000001ff0b7807 */ /* 0x000fca0004000000 */
[----:B------:R1:W-:Y:S04]  /*01a0*/  @!P1 STG.E.U8 desc[UR4][R6.64], R11 ;  /* 0x0000000b06009986 */ /* 0x0003e8000c101104 */
[----:B------:R-:W-:Y:S01]  /*01b0*/  @!P0 FMUL R9, R9, 0.20000000298023223877 ;  /* 0x3e4ccccd09098820 */ /* 0x000fe20000400000 */
[----:B------:R-:W-:Y:S06]  /*01c0*/  @P1 EXIT ;  /* 0x000000000000194d */ /* 0x000fec0003800000 */
[----:B------:R-:W-:Y:S01]  /*01d0*/  STG.E desc[UR4][R2.64], R9 ;  /* 0x0000000902007986 */ /* 0x000fe2000c101904 */
[----:B------:R-:W-:Y:S05]  /*01e0*/  EXIT ;  /* 0x000000000000794d */ /* 0x000fea0003800000 */
.L_x_0:
[----:B------:R-:W-:-:S00]  /*01f0*/  BRA `(.L_x_0) ;  /* 0xfffffffc00fc7947 */ /* 0x000fc0000383ffff */
[----:B------:R-:W-:-:S00]  /*0200*/  NOP ;  /* 0x0000000000007918 */ /* 0x000fc00000000000 */
[----:B------:R-:W-:-:S00]  /*0210*/  NOP ;  /* 0x0000000000007918 */ /* 0x000fc00000000000 */
[----:B------:R-:W-:-:S00]  /*0220*/  NOP ;  /* 0x0000000000007918 */ /* 0x000fc00000000000 */
[----:B------:R-:W-:-:S00]  /*0230*/  NOP ;  /* 0x0000000000007918 */ /* 0x000fc00000000000 */
[----:B------:R-:W-:-:S00]  /*0240*/  NOP ;  /* 0x0000000000007918 */ /* 0x000fc00000000000 */
[----:B------:R-:W-:-:S00]  /*0250*/  NOP ;  /* 0x0000000000007918 */ /* 0x000fc00000000000 */
[----:B------:R-:W-:-:S00]  /*0260*/  NOP ;  /* 0x0000000000007918 */ /* 0x000fc00000000000 */
[----:B------:R-:W-:-:S00]  /*0270*/  NOP ;  /* 0x0000000000007918 */ /* 0x000fc00000000000 */
.L_x_1:


//--------------------- .nv.constant0.triton_poi_fused_addmm_leaky_relu_1 --------------------------
	.section	.nv.constant0.triton_poi_fused_addmm_leaky_relu_1,"a",@progbits
	.sectionflags	@""
	.align	4
.nv.constant0.triton_poi_fused_addmm_leaky_relu_1:
	.zero		556
